	.headerflags	@"EF_CUDA_TEXMODE_UNIFIED EF_CUDA_64BIT_ADDRESS EF_CUDA_ACCELERATORS EF_CUDA_SM90 EF_CUDA_VIRTUAL_SM(EF_CUDA_SM90)"
	.elftype	@"ET_EXEC"


//--------------------- .nv.info                  --------------------------
	.section	.nv.info,"",@"SHT_CUDA_INFO"
	.align	4


	//----- nvinfo : EIATTR_REGCOUNT
	.align		4
        /*0000*/ 	.byte	0x04, 0x2f
        /*0002*/ 	.short	(.L_1 - .L_0)
	.align		4
.L_0:
        /*0004*/ 	.word	index@(triton_per_fused_add_div_hardtanh_mean_mul_33)
        /*0008*/ 	.word	0x00000011


	//----- nvinfo : EIATTR_MIN_STACK_SIZE
	.align		4
.L_1:
        /*000c*/ 	.byte	0x04, 0x12
        /*000e*/ 	.short	(.L_3 - .L_2)
	.align		4
.L_2:
        /*0010*/ 	.word	index@(triton_per_fused_add_div_hardtanh_mean_mul_33)
        /*0014*/ 	.word	0x00000000


	//----- nvinfo : EIATTR_FRAME_SIZE
	.align		4
.L_3:
        /*0018*/ 	.byte	0x04, 0x11
        /*001a*/ 	.short	(.L_5 - .L_4)
	.align		4
.L_4:
        /*001c*/ 	.word	index@(triton_per_fused_add_div_hardtanh_mean_mul_33)
        /*0020*/ 	.word	0x00000000


	//----- nvinfo : EIATTR_MIN_STACK_SIZE
	.align		4
.L_5:
        /*0024*/ 	.byte	0x04, 0x12
        /*0026*/ 	.short	(.L_7 - .L_6)
	.align		4
.L_6:
        /*0028*/ 	.word	index@(triton_per_fused_add_div_hardtanh_mean_mul_33)
        /*002c*/ 	.word	0x00000000
.L_7:


//--------------------- .nv.info.triton_per_fused_add_div_hardtanh_mean_mul_33 --------------------------
	.section	.nv.info.triton_per_fused_add_div_hardtanh_mean_mul_33,"",@"SHT_CUDA_INFO"
	.sectionflags	@""
	.align	4


	//----- nvinfo : EIATTR_CUDA_API_VERSION
	.align		4
        /*0000*/ 	.byte	0x04, 0x37
        /*0002*/ 	.short	(.L_9 - .L_8)
.L_8:
        /*0004*/ 	.word	0x0000007c


	//----- nvinfo : EIATTR_KPARAM_INFO
	.align		4
.L_9:
        /*0008*/ 	.byte	0x04, 0x17
        /*000a*/ 	.short	(.L_11 - .L_10)
.L_10:
        /*000c*/ 	.word	0x00000000
        /*0010*/ 	.short	0x0003
        /*0012*/ 	.short	0x0014
        /*0014*/ 	.byte	0x00, 0xf0, 0x11, 0x00


	//----- nvinfo : EIATTR_KPARAM_INFO
	.align		4
.L_11:
        /*0018*/ 	.byte	0x04, 0x17
        /*001a*/ 	.short	(.L_13 - .L_12)
.L_12:
        /*001c*/ 	.word	0x00000000
        /*0020*/ 	.short	0x0002
        /*0022*/ 	.short	0x0010
        /*0024*/ 	.byte	0x00, 0xf0, 0x11, 0x00


	//----- nvinfo : EIATTR_KPARAM_INFO
	.align		4
.L_13:
        /*0028*/ 	.byte	0x04, 0x17
        /*002a*/ 	.short	(.L_15 - .L_14)
.L_14:
        /*002c*/ 	.word	0x00000000
        /*0030*/ 	.short	0x0001
        /*0032*/ 	.short	0x0008
        /*0034*/ 	.byte	0x00, 0xf4, 0x21, 0x00


	//----- nvinfo : EIATTR_KPARAM_INFO
	.align		4
.L_15:
        /*0038*/ 	.byte	0x04, 0x17
        /*003a*/ 	.short	(.L_17 - .L_16)
.L_16:
        /*003c*/ 	.word	0x00000000
        /*0040*/ 	.short	0x0000
        /*0042*/ 	.short	0x0000
        /*0044*/ 	.byte	0x00, 0xf4, 0x21, 0x00


	//----- nvinfo : EIATTR_SPARSE_MMA_MASK
	.align		4
.L_17:
        /*0048*/ 	.byte	0x03, 0x50
        /*004a*/ 	.short	0x0000


	//----- nvinfo : EIATTR_MAXREG_COUNT
	.align		4
        /*004c*/ 	.byte	0x03, 0x1b
        /*004e*/ 	.short	0x00ff


	//----- nvinfo : EIATTR_COOP_GROUP_MASK_REGIDS
	.align		4
        /*0050*/ 	.byte	0x04, 0x29
        /*0052*/ 	.short	(.L_19 - .L_18)


	//   ....[0]....
.L_18:
        /*0054*/ 	.word	0xffffffff


	//   ....[1]....
        /*0058*/ 	.word	0xffffffff


	//   ....[2]....
        /*005c*/ 	.word	0xffffffff


	//   ....[3]....
        /*0060*/ 	.word	0xffffffff


	//   ....[4]....
        /*0064*/ 	.word	0xffffffff


	//   ....[5]....
        /*0068*/ 	.word	0xffffffff


	//   ....[6]....
        /*006c*/ 	.word	0xffffffff


	//----- nvinfo : EIATTR_COOP_GROUP_INSTR_OFFSETS
	.align		4
.L_19:
        /*0070*/ 	.byte	0x04, 0x28
        /*0072*/ 	.short	(.L_21 - .L_20)


	//   ....[0]....
.L_20:
        /*0074*/ 	.word	0x000002f0


	//   ....[1]....
        /*0078*/ 	.word	0x00000300


	//   ....[2]....
        /*007c*/ 	.word	0x00000340


	//   ....[3]....
        /*0080*/ 	.word	0x00000370


	//   ....[4]....
        /*0084*/ 	.word	0x000003c0


	//   ....[5]....
        /*0088*/ 	.word	0x000003e0


	//   ....[6]....
        /*008c*/ 	.word	0x000004b0


	//----- nvinfo : EIATTR_EXIT_INSTR_OFFSETS
	.align		4
.L_21:
        /*0090*/ 	.byte	0x04, 0x1c
        /*0092*/ 	.short	(.L_23 - .L_22)


	//   ....[0]....
.L_22:
        /*0094*/ 	.word	0x000005e0


	//   ....[1]....
        /*0098*/ 	.word	0x00000610


	//----- nvinfo : EIATTR_REQNTID
	.align		4
.L_23:
        /*009c*/ 	.byte	0x04, 0x10
        /*009e*/ 	.short	(.L_25 - .L_24)
.L_24:
        /*00a0*/ 	.word	0x00000040
        /*00a4*/ 	.word	0x00000001
        /*00a8*/ 	.word	0x00000001


	//----- nvinfo : EIATTR_CBANK_PARAM_SIZE
	.align		4
.L_25:
        /*00ac*/ 	.byte	0x03, 0x19
        /*00ae*/ 	.short	0x0018


	//----- nvinfo : EIATTR_PARAM_CBANK
	.align		4
        /*00b0*/ 	.byte	0x04, 0x0a
        /*00b2*/ 	.short	(.L_27 - .L_26)
	.align		4
.L_26:
        /*00b4*/ 	.word	index@(.nv.constant0.triton_per_fused_add_div_hardtanh_mean_mul_33)
        /*00b8*/ 	.short	0x0210
        /*00ba*/ 	.short	0x0018


	//----- nvinfo : EIATTR_SW_WAR
	.align		4
.L_27:
        /*00bc*/ 	.byte	0x04, 0x36
        /*00be*/ 	.short	(.L_29 - .L_28)
.L_28:
        /*00c0*/ 	.word	0x00000008
.L_29:


//--------------------- .nv.callgraph             --------------------------
	.section	.nv.callgraph,"",@"SHT_CUDA_CALLGRAPH"
	.align	4
	.sectionentsize	8
	.align		4
        /*0000*/ 	.word	0x00000000
	.align		4
        /*0004*/ 	.word	0xffffffff
	.align		4
        /*0008*/ 	.word	0x00000000
	.align		4
        /*000c*/ 	.word	0xfffffffe
	.align		4
        /*0010*/ 	.word	0x00000000
	.align		4
        /*0014*/ 	.word	0xfffffffd
	.align		4
        /*0018*/ 	.word	0x00000000
	.align		4
        /*001c*/ 	.word	0xfffffffc


//--------------------- .text.triton_per_fused_add_div_hardtanh_mean_mul_33 --------------------------
	.section	.text.triton_per_fused_add_div_hardtanh_mean_mul_33,"ax",@progbits
	.sectionflags	@"SHF_BARRIERS=1"
	.align	128
        .global         triton_per_fused_add_div_hardtanh_mean_mul_33
        .type           triton_per_fused_add_div_hardtanh_mean_mul_33,@function
        .size           triton_per_fused_add_div_hardtanh_mean_mul_33,(.L_x_1 - triton_per_fused_add_div_hardtanh_mean_mul_33)
        .other          triton_per_fused_add_div_hardtanh_mean_mul_33,@"STO_CUDA_ENTRY STV_DEFAULT"
triton_per_fused_add_div_hardtanh_mean_mul_33:
.text.triton_per_fused_add_div_hardtanh_mean_mul_33:
[----:B------:R-:W0:Y:S02]  /*0000*/  LDC R1, c[0x0][0x28] ;  /* 0x00000a00ff017b82 */ /* 0x000e240000000800 */
[----:B------:R-:W1:Y:S01]  /*0010*/  S2R R0, SR_TID.X ;  /* 0x0000000000007919 */ /* 0x000e620000002100 */
[----:B------:R-:W-:Y:S01]  /*0020*/  IMAD.MOV.U32 R8, RZ, RZ, RZ ;  /* 0x000000ffff087224 */ /* 0x000fe200078e00ff */
[----:B------:R-:W2:Y:S01]  /*0030*/  LDC.64 R6, c[0x0][0x218] ;  /* 0x00008600ff067b82 */ /* 0x000ea20000000a00 */
[----:B------:R-:W-:Y:S01]  /*0040*/  ULDC.64 UR6, c[0x0][0x208] ;  /* 0x0000820000067ab9 */ /* 0x000fe20000000a00 */
[----:B------:R-:W3:Y:S01]  /*0050*/  S2R R3, SR_CTAID.X ;  /* 0x0000000000037919 */ /* 0x000ee20000002500 */
[----:B-1----:R-:W-:Y:S01]  /*0060*/  IMAD.SHL.U32 R2, R0, 0x2, RZ ;  /* 0x0000000200027824 */ /* 0x002fe200078e00ff */
[----:B------:R-:W-:Y:S01]  /*0070*/  SHF.R.U32.HI R10, RZ, 0x2, R0 ;  /* 0x00000002ff0a7819 */ /* 0x000fe20000011600 */
[----:B---3--:R-:W-:-:S03]  /*0080*/  IMAD.SHL.U32 R3, R3, 0x8, RZ ;  /* 0x0000000803037824 */ /* 0x008fc600078e00ff */
[----:B------:R-:W-:-:S04]  /*0090*/  LOP3.LUT R2, R2, 0x6, RZ, 0xc0, !PT ;  /* 0x0000000602027812 */ /* 0x000fc800078ec0ff */
[----:B------:R-:W-:-:S04]  /*00a0*/  LOP3.LUT R9, R3, R2, RZ, 0xfc, !PT ;  /* 0x0000000203097212 */ /* 0x000fc800078efcff */
[C---:B------:R-:W-:Y:S01]  /*00b0*/  ISETP.GE.AND P0, PT, R9.reuse, 0x3c0, PT ;  /* 0x000003c00900780c */ /* 0x040fe20003f06270 */
[----:B------:R-:W-:-:S05]  /*00c0*/  IMAD.HI R5, R9, -0x77777777, R8 ;  /* 0x8888888909057827 */ /* 0x000fca00078e0208 */
[----:B------:R-:W-:-:S04]  /*00d0*/  SHF.R.U32.HI R8, RZ, 0x1f, R5 ;  /* 0x0000001fff087819 */ /* 0x000fc80000011605 */
[----:B------:R-:W-:Y:S02]  /*00e0*/  LEA.HI.SX32 R8, R5, R8, 0x19 ;  /* 0x0000000805087211 */ /* 0x000fe400078fcaff */
[----:B------:R-:W-:-:S03]  /*00f0*/  SGXT.U32 R5, R10, 0x4 ;  /* 0x000000040a05781a */ /* 0x000fc60000000000 */
[----:B------:R-:W-:-:S04]  /*0100*/  IMAD R10, R8, -0xf0, R9 ;  /* 0xffffff10080a7824 */ /* 0x000fc800078e0209 */
[----:B------:R-:W-:-:S04]  /*0110*/  IMAD R5, R5, 0xf0, R10 ;  /* 0x000000f005057824 */ /* 0x000fc800078e020a */
[----:B------:R-:W-:Y:S01]  /*0120*/  IMAD R5, R8, 0xf00, R5 ;  /* 0x00000f0008057824 */ /* 0x000fe200078e0205 */
[----:B------:R-:W-:-:S03]  /*0130*/  CS2R R8, SRZ ;  /* 0x0000000000087805 */ /* 0x000fc6000001ff00 */
[----:B--2---:R-:W-:-:S05]  /*0140*/  IMAD.WIDE R6, R5, 0x4, R6 ;  /* 0x0000000405067825 */ /* 0x004fca00078e0206 */
[----:B------:R-:W2:Y:S01]  /*0150*/  @!P0 LDG.E.64 R8, desc[UR6][R6.64] ;  /* 0x0000000606088981 */ /* 0x000ea2000c1e1b00 */
[----:B------:R-:W1:Y:S01]  /*0160*/  S2UR UR5, SR_CgaCtaId ;  /* 0x00000000000579c3 */ /* 0x000e620000008800 */
[----:B------:R-:W-:Y:S01]  /*0170*/  UMOV UR4, 0x400 ;  /* 0x0000040000047882 */ /* 0x000fe20000000000 */
[----:B------:R-:W-:Y:S01]  /*0180*/  LOP3.LUT R3, R3, 0x7, R0, 0xf8, !PT ;  /* 0x0000000703037812 */ /* 0x000fe200078ef800 */
[----:B-1----:R-:W-:Y:S01]  /*0190*/  UPRMT UR4, UR5, 0x654, UR4 ;  /* 0x0000065405047896 */ /* 0x002fe20008000004 */
[----:B--2---:R-:W-:Y:S02]  /*01a0*/  SEL R8, R8, RZ, !P0 ;  /* 0x000000ff08087207 */ /* 0x004fe40004000000 */
[----:B------:R-:W-:-:S03]  /*01b0*/  SEL R9, R9, RZ, !P0 ;  /* 0x000000ff09097207 */ /* 0x000fc60004000000 */
[----:B------:R-:W-:Y:S02]  /*01c0*/  FADD R5, R8, 3 ;  /* 0x4040000008057421 */ /* 0x000fe40000000000 */
[----:B------:R-:W-:-:S03]  /*01d0*/  FADD R10, R9, 3 ;  /* 0x40400000090a7421 */ /* 0x000fc60000000000 */
[C---:B------:R-:W-:Y:S02]  /*01e0*/  FSETP.GTU.AND P1, PT, R5.reuse, RZ, PT ;  /* 0x000000ff0500720b */ /* 0x040fe40003f2c000 */
[C---:B------:R-:W-:Y:S02]  /*01f0*/  FSETP.GTU.AND P2, PT, R10.reuse, RZ, PT ;  /* 0x000000ff0a00720b */ /* 0x040fe40003f4c000 */
[----:B------:R-:W-:Y:S02]  /*0200*/  FSEL R5, R5, RZ, P1 ;  /* 0x000000ff05057208 */ /* 0x000fe40000800000 */
[----:B------:R-:W-:Y:S02]  /*0210*/  FSEL R10, R10, RZ, P2 ;  /* 0x000000ff0a0a7208 */ /* 0x000fe40001000000 */
[----:B------:R-:W-:Y:S02]  /*0220*/  FSETP.GEU.AND P3, PT, R5, 6, PT ;  /* 0x40c000000500780b */ /* 0x000fe40003f6e000 */
[----:B------:R-:W-:-:S02]  /*0230*/  FSETP.GEU.AND P4, PT, R10, 6, PT ;  /* 0x40c000000a00780b */ /* 0x000fc40003f8e000 */
[----:B------:R-:W-:Y:S02]  /*0240*/  FSETP.NAN.AND P1, PT, R5, R5, PT ;  /* 0x000000050500720b */ /* 0x000fe40003f28000 */
[----:B------:R-:W-:-:S07]  /*0250*/  FSETP.NAN.AND P2, PT, R10, R10, PT ;  /* 0x0000000a0a00720b */ /* 0x000fce0003f48000 */
[----:B------:R-:W-:Y:S02]  /*0260*/  @P3 FSEL R5, R5, 6, P1 ;  /* 0x40c0000005053808 */ /* 0x000fe40000800000 */
[----:B------:R-:W-:Y:S02]  /*0270*/  @P4 FSEL R10, R10, 6, P2 ;  /* 0x40c000000a0a4808 */ /* 0x000fe40001000000 */
[----:B------:R-:W-:Y:S01]  /*0280*/  ISETP.GE.AND P1, PT, R0, 0x10, PT ;  /* 0x000000100000780c */ /* 0x000fe20003f26270 */
[----:B------:R-:W-:Y:S02]  /*0290*/  FMUL R5, R8, R5 ;  /* 0x0000000508057220 */ /* 0x000fe40000400000 */
[----:B------:R-:W-:Y:S02]  /*02a0*/  FMUL R9, R9, R10 ;  /* 0x0000000a09097220 */ /* 0x000fe40000400000 */
[----:B------:R-:W-:Y:S02]  /*02b0*/  FMUL R5, R5, 0.16666667163372039795 ;  /* 0x3e2aaaab05057820 */ /* 0x000fe40000400000 */
[----:B------:R-:W-:-:S03]  /*02c0*/  FMUL R9, R9, 0.16666667163372039795 ;  /* 0x3e2aaaab09097820 */ /* 0x000fc60000400000 */
[----:B------:R-:W-:Y:S02]  /*02d0*/  FSEL R5, R5, RZ, !P0 ;  /* 0x000000ff05057208 */ /* 0x000fe40004000000 */
[----:B------:R-:W-:-:S03]  /*02e0*/  FSEL R9, R9, RZ, !P0 ;  /* 0x000000ff09097208 */ /* 0x000fc60004000000 */
[----:B------:R-:W1:Y:S04]  /*02f0*/  SHFL.BFLY PT, R6, R5, 0x10, 0x1f ;  /* 0x0e001f0005067f89 */ /* 0x000e6800000e0000 */
[----:B------:R-:W2:Y:S01]  /*0300*/  SHFL.BFLY PT, R8, R9, 0x10, 0x1f ;  /* 0x0e001f0009087f89 */ /* 0x000ea200000e0000 */
[----:B-1----:R-:W-:Y:S01]  /*0310*/  FADD R6, R5, R6 ;  /* 0x0000000605067221 */ /* 0x002fe20000000000 */
[----:B------:R-:W-:Y:S01]  /*0320*/  LOP3.LUT R5, R0, 0x1f, RZ, 0xc0, !PT ;  /* 0x0000001f00057812 */ /* 0x000fe200078ec0ff */
[----:B--2---:R-:W-:-:S03]  /*0330*/  FADD R10, R9, R8 ;  /* 0x00000008090a7221 */ /* 0x004fc60000000000 */
[----:B------:R-:W1:Y:S01]  /*0340*/  SHFL.BFLY PT, R7, R6, 0x8, 0x1f ;  /* 0x0d001f0006077f89 */ /* 0x000e6200000e0000 */
[----:B------:R-:W-:Y:S02]  /*0350*/  SHF.R.U32.HI R9, RZ, 0x3, R0 ;  /* 0x00000003ff097819 */ /* 0x000fe40000011600 */
[----:B------:R-:W-:Y:S01]  /*0360*/  ISETP.GE.U32.AND P0, PT, R5, 0x4, PT ;  /* 0x000000040500780c */ /* 0x000fe20003f06070 */
[----:B------:R-:W2:Y:S01]  /*0370*/  SHFL.BFLY PT, R11, R10, 0x8, 0x1f ;  /* 0x0d001f000a0b7f89 */ /* 0x000ea200000e0000 */
[----:B------:R-:W-:Y:S01]  /*0380*/  LOP3.LUT R9, R9, 0x4, RZ, 0xc0, !PT ;  /* 0x0000000409097812 */ /* 0x000fe200078ec0ff */
[----:B-1----:R-:W-:Y:S01]  /*0390*/  FADD R7, R6, R7 ;  /* 0x0000000706077221 */ /* 0x002fe20000000000 */
[----:B------:R-:W-:Y:S02]  /*03a0*/  IMAD.SHL.U32 R6, R2, 0x8, RZ ;  /* 0x0000000802067824 */ /* 0x000fe400078e00ff */
[----:B--2---:R-:W-:Y:S02]  /*03b0*/  FADD R11, R10, R11 ;  /* 0x0000000b0a0b7221 */ /* 0x004fe40000000000 */
[----:B------:R-:W1:Y:S01]  /*03c0*/  SHFL.BFLY PT, R8, R7, 0x4, 0x1f ;  /* 0x0c801f0007087f89 */ /* 0x000e6200000e0000 */
[----:B------:R-:W-:-:S03]  /*03d0*/  LOP3.LUT R5, R6, R9, RZ, 0xfc, !PT ;  /* 0x0000000906057212 */ /* 0x000fc600078efcff */
[----:B------:R-:W2:Y:S01]  /*03e0*/  SHFL.BFLY PT, R12, R11, 0x4, 0x1f ;  /* 0x0c801f000b0c7f89 */ /* 0x000ea200000e0000 */
[----:B-1----:R-:W-:Y:S01]  /*03f0*/  FADD R10, R7, R8 ;  /* 0x00000008070a7221 */ /* 0x002fe20000000000 */
[C---:B------:R-:W-:Y:S02]  /*0400*/  LEA R7, R0.reuse, UR4, 0x2 ;  /* 0x0000000400077c11 */ /* 0x040fe4000f8e10ff */
[----:B------:R-:W-:Y:S01]  /*0410*/  LOP3.LUT R8, R0, 0x1, RZ, 0xc0, !PT ;  /* 0x0000000100087812 */ /* 0x000fe200078ec0ff */
[----:B--2---:R-:W-:Y:S01]  /*0420*/  FADD R14, R11, R12 ;  /* 0x0000000c0b0e7221 */ /* 0x004fe20000000000 */
[----:B------:R-:W-:Y:S04]  /*0430*/  @!P0 STS [R5+UR4], R10 ;  /* 0x0000000a05008988 */ /* 0x000fe80008000804 */
[----:B------:R1:W-:Y:S01]  /*0440*/  @!P0 STS [R5+UR4+0x8], R14 ;  /* 0x0000080e05008988 */ /* 0x0003e20008000804 */
[----:B------:R-:W-:Y:S01]  /*0450*/  BAR.SYNC.DEFER_BLOCKING 0x0 ;  /* 0x0000000000007b1d */ /* 0x000fe20000010000 */
[----:B------:R-:W-:-:S04]  /*0460*/  ISETP.NE.U32.AND P0, PT, R8, 0x1, PT ;  /* 0x000000010800780c */ /* 0x000fc80003f05070 */
[C---:B------:R-:W-:Y:S02]  /*0470*/  ISETP.LT.AND P0, PT, R0.reuse, 0x10, P0 ;  /* 0x000000100000780c */ /* 0x040fe40000701270 */
[----:B-1----:R-:W-:-:S04]  /*0480*/  LOP3.LUT R5, R0, 0x7, RZ, 0xc0, !PT ;  /* 0x0000000700057812 */ /* 0x002fc800078ec0ff */
[----:B------:R-:W-:Y:S01]  /*0490*/  LEA R10, R5, UR4, 0x2 ;  /* 0x00000004050a7c11 */ /* 0x000fe2000f8e10ff */
[----:B------:R-:W1:Y:S04]  /*04a0*/  @!P1 LDS R4, [R7] ;  /* 0x0000000007049984 */ /* 0x000e680000000800 */
[----:B-1----:R-:W1:Y:S02]  /*04b0*/  SHFL.BFLY PT, R11, R4, 0x1, 0x1f ;  /* 0x0c201f00040b7f89 */ /* 0x002e6400000e0000 */
[----:B-1----:R-:W-:Y:S01]  /*04c0*/  FADD R8, R4, R11 ;  /* 0x0000000b04087221 */ /* 0x002fe20000000000 */
[----:B------:R-:W-:Y:S01]  /*04d0*/  VIADD R11, R6, UR4 ;  /* 0x00000004060b7c36 */ /* 0x000fe20008000000 */
[----:B------:R-:W1:Y:S03]  /*04e0*/  LDC.64 R4, c[0x0][0x210] ;  /* 0x00008400ff047b82 */ /* 0x000e660000000a00 */
[----:B------:R-:W-:Y:S01]  /*04f0*/  @P0 STS [R7], R8 ;  /* 0x0000000807000388 */ /* 0x000fe20000000800 */
[----:B------:R-:W-:Y:S01]  /*0500*/  IMAD R11, R2, -0x4, R11 ;  /* 0xfffffffc020b7824 */ /* 0x000fe200078e020b */
[----:B------:R-:W-:-:S03]  /*0510*/  SHF.R.U32.HI R2, RZ, 0x3, R0 ;  /* 0x00000003ff027819 */ /* 0x000fc60000011600 */
[----:B------:R-:W-:Y:S01]  /*0520*/  BAR.SYNC.DEFER_BLOCKING 0x0 ;  /* 0x0000000000007b1d */ /* 0x000fe20000010000 */
[----:B------:R-:W-:-:S04]  /*0530*/  SGXT.U32 R2, R2, 0x2 ;  /* 0x000000020202781a */ /* 0x000fc80000000000 */
[----:B------:R-:W-:-:S04]  /*0540*/  LOP3.LUT P0, RZ, R9, R2, RZ, 0xfc, !PT ;  /* 0x0000000209ff7212 */ /* 0x000fc8000780fcff */
[C---:B------:R-:W-:Y:S01]  /*0550*/  ISETP.LT.AND P0, PT, R3.reuse, 0x3c0, !P0 ;  /* 0x000003c00300780c */ /* 0x040fe20004701270 */
[----:B-1----:R-:W-:Y:S01]  /*0560*/  IMAD.WIDE R2, R3, 0x4, R4 ;  /* 0x0000000403027825 */ /* 0x002fe200078e0204 */
[----:B------:R-:W-:Y:S04]  /*0570*/  LDS R12, [R6+UR4] ;  /* 0x00000004060c7984 */ /* 0x000fe80008000800 */
[----:B------:R-:W1:Y:S01]  /*0580*/  LDS R13, [R6+UR4+0x8] ;  /* 0x00000804060d7984 */ /* 0x000e620008000800 */
[----:B------:R-:W-:Y:S06]  /*0590*/  BAR.SYNC.DEFER_BLOCKING 0x0 ;  /* 0x0000000000007b1d */ /* 0x000fec0000010000 */
[----:B-1----:R1:W-:Y:S02]  /*05a0*/  STS.64 [R11], R12 ;  /* 0x0000000c0b007388 */ /* 0x0023e40000000a00 */
[----:B------:R-:W-:Y:S06]  /*05b0*/  BAR.SYNC.DEFER_BLOCKING 0x0 ;  /* 0x0000000000007b1d */ /* 0x000fec0000010000 */
[----:B------:R-:W2:Y:S02]  /*05c0*/  LDS R10, [R10] ;  /* 0x000000000a0a7984 */ /* 0x000ea40000000800 */
[----:B------:R-:W-:Y:S06]  /*05d0*/  BAR.SYNC.DEFER_BLOCKING 0x0 ;  /* 0x0000000000007b1d */ /* 0x000fec0000010000 */
[----:B-1----:R-:W-:Y:S05]  /*05e0*/  @!P0 EXIT ;  /* 0x000000000000894d */ /* 0x002fea0003800000 */
[----:B--2---:R-:W-:-:S05]  /*05f0*/  FMUL R5, R10, 0.0625 ;  /* 0x3d8000000a057820 */ /* 0x004fca0000400000 */
[----:B------:R-:W-:Y:S01]  /*0600*/  STG.E desc[UR6][R2.64], R5 ;  /* 0x0000000502007986 */ /* 0x000fe2000c101906 */
[----:B------:R-:W-:Y:S05]  /*0610*/  EXIT ;  /* 0x000000000000794d */ /* 0x000fea0003800000 */
.L_x_0:
[----:B------:R-:W-:-:S00]  /*0620*/  BRA `(.L_x_0) ;  /* 0xfffffffc00fc7947 */ /* 0x000fc0000383ffff */
[----:B------:R-:W-:-:S00]  /*0630*/  NOP ;  /* 0x0000000000007918 */ /* 0x000fc00000000000 */
        /* <DEDUP_REMOVED lines=12> */
.L_x_1:


//--------------------- .nv.shared.triton_per_fused_add_div_hardtanh_mean_mul_33 --------------------------
	.section	.nv.shared.triton_per_fused_add_div_hardtanh_mean_mul_33,"aw",@nobits
	.sectionflags	@""
	.align	16
	.zero		1024


//--------------------- .nv.constant0.triton_per_fused_add_div_hardtanh_mean_mul_33 --------------------------
	.section	.nv.constant0.triton_per_fused_add_div_hardtanh_mean_mul_33,"a",@progbits
	.sectionflags	@""
	.align	4
.nv.constant0.triton_per_fused_add_div_hardtanh_mean_mul_33:
	.zero		552
